	.headerflags	@"EF_CUDA_TEXMODE_UNIFIED EF_CUDA_64BIT_ADDRESS EF_CUDA_ACCELERATORS EF_CUDA_SM90 EF_CUDA_VIRTUAL_SM(EF_CUDA_SM90)"
	.elftype	@"ET_EXEC"


//--------------------- .nv.info                  --------------------------
	.section	.nv.info,"",@"SHT_CUDA_INFO"
	.align	4


	//----- nvinfo : EIATTR_REGCOUNT
	.align		4
        /*0000*/ 	.byte	0x04, 0x2f
        /*0002*/ 	.short	(.L_3 - .L_2)
	.align		4
.L_2:
        /*0004*/ 	.word	index@(triton_poi_fused_add_div_mul_sub_0)
        /*0008*/ 	.word	0x00000016


	//----- nvinfo : EIATTR_MIN_STACK_SIZE
	.align		4
.L_3:
        /*000c*/ 	.byte	0x04, 0x12
        /*000e*/ 	.short	(.L_5 - .L_4)
	.align		4
.L_4:
        /*0010*/ 	.word	index@(triton_poi_fused_add_div_mul_sub_0)
        /*0014*/ 	.word	0x00000000


	//----- nvinfo : EIATTR_FRAME_SIZE
	.align		4
.L_5:
        /*0018*/ 	.byte	0x04, 0x11
        /*001a*/ 	.short	(.L_7 - .L_6)
	.align		4
.L_6:
        /*001c*/ 	.word	index@(triton_poi_fused_add_div_mul_sub_0)
        /*0020*/ 	.word	0x00000000


	//----- nvinfo : EIATTR_MIN_STACK_SIZE
	.align		4
.L_7:
        /*0024*/ 	.byte	0x04, 0x12
        /*0026*/ 	.short	(.L_9 - .L_8)
	.align		4
.L_8:
        /*0028*/ 	.word	index@(triton_poi_fused_add_div_mul_sub_0)
        /*002c*/ 	.word	0x00000000
.L_9:


//--------------------- .nv.info.triton_poi_fused_add_div_mul_sub_0 --------------------------
	.section	.nv.info.triton_poi_fused_add_div_mul_sub_0,"",@"SHT_CUDA_INFO"
	.sectionflags	@""
	.align	4


	//----- nvinfo : EIATTR_CUDA_API_VERSION
	.align		4
        /*0000*/ 	.byte	0x04, 0x37
        /*0002*/ 	.short	(.L_11 - .L_10)
.L_10:
        /*0004*/ 	.word	0x0000007c


	//----- nvinfo : EIATTR_KPARAM_INFO
	.align		4
.L_11:
        /*0008*/ 	.byte	0x04, 0x17
        /*000a*/ 	.short	(.L_13 - .L_12)
.L_12:
        /*000c*/ 	.word	0x00000000
        /*0010*/ 	.short	0x0006
        /*0012*/ 	.short	0x0030
        /*0014*/ 	.byte	0x00, 0xf0, 0x11, 0x00


	//----- nvinfo : EIATTR_KPARAM_INFO
	.align		4
.L_13:
        /*0018*/ 	.byte	0x04, 0x17
        /*001a*/ 	.short	(.L_15 - .L_14)
.L_14:
        /*001c*/ 	.word	0x00000000
        /*0020*/ 	.short	0x0005
        /*0022*/ 	.short	0x0028
        /*0024*/ 	.byte	0x00, 0xf4, 0x21, 0x00


	//----- nvinfo : EIATTR_KPARAM_INFO
	.align		4
.L_15:
        /*0028*/ 	.byte	0x04, 0x17
        /*002a*/ 	.short	(.L_17 - .L_16)
.L_16:
        /*002c*/ 	.word	0x00000000
        /*0030*/ 	.short	0x0004
        /*0032*/ 	.short	0x0020
        /*0034*/ 	.byte	0x00, 0xf4, 0x21, 0x00


	//----- nvinfo : EIATTR_KPARAM_INFO
	.align		4
.L_17:
        /*0038*/ 	.byte	0x04, 0x17
        /*003a*/ 	.short	(.L_19 - .L_18)
.L_18:
        /*003c*/ 	.word	0x00000000
        /*0040*/ 	.short	0x0003
        /*0042*/ 	.short	0x0018
        /*0044*/ 	.byte	0x00, 0xf4, 0x21, 0x00


	//----- nvinfo : EIATTR_KPARAM_INFO
	.align		4
.L_19:
        /*0048*/ 	.byte	0x04, 0x17
        /*004a*/ 	.short	(.L_21 - .L_20)
.L_20:
        /*004c*/ 	.word	0x00000000
        /*0050*/ 	.short	0x0002
        /*0052*/ 	.short	0x0010
        /*0054*/ 	.byte	0x00, 0xf4, 0x21, 0x00


	//----- nvinfo : EIATTR_KPARAM_INFO
	.align		4
.L_21:
        /*0058*/ 	.byte	0x04, 0x17
        /*005a*/ 	.short	(.L_23 - .L_22)
.L_22:
        /*005c*/ 	.word	0x00000000
        /*0060*/ 	.short	0x0001
        /*0062*/ 	.short	0x0008
        /*0064*/ 	.byte	0x00, 0xf4, 0x21, 0x00


	//----- nvinfo : EIATTR_KPARAM_INFO
	.align		4
.L_23:
        /*0068*/ 	.byte	0x04, 0x17
        /*006a*/ 	.short	(.L_25 - .L_24)
.L_24:
        /*006c*/ 	.word	0x00000000
        /*0070*/ 	.short	0x0000
        /*0072*/ 	.short	0x0000
        /*0074*/ 	.byte	0x00, 0xf4, 0x21, 0x00


	//----- nvinfo : EIATTR_SPARSE_MMA_MASK
	.align		4
.L_25:
        /*0078*/ 	.byte	0x03, 0x50
        /*007a*/ 	.short	0x0000


	//----- nvinfo : EIATTR_MAXREG_COUNT
	.align		4
        /*007c*/ 	.byte	0x03, 0x1b
        /*007e*/ 	.short	0x00ff


	//----- nvinfo : EIATTR_EXIT_INSTR_OFFSETS
	.align		4
        /*0080*/ 	.byte	0x04, 0x1c
        /*0082*/ 	.short	(.L_27 - .L_26)


	//   ....[0]....
.L_26:
        /*0084*/ 	.word	0x00000410


	//   ....[1]....
        /*0088*/ 	.word	0x00000430


	//----- nvinfo : EIATTR_REQNTID
	.align		4
.L_27:
        /*008c*/ 	.byte	0x04, 0x10
        /*008e*/ 	.short	(.L_29 - .L_28)
.L_28:
        /*0090*/ 	.word	0x00000080
        /*0094*/ 	.word	0x00000001
        /*0098*/ 	.word	0x00000001


	//----- nvinfo : EIATTR_CBANK_PARAM_SIZE
	.align		4
.L_29:
        /*009c*/ 	.byte	0x03, 0x19
        /*009e*/ 	.short	0x0034


	//----- nvinfo : EIATTR_PARAM_CBANK
	.align		4
        /*00a0*/ 	.byte	0x04, 0x0a
        /*00a2*/ 	.short	(.L_31 - .L_30)
	.align		4
.L_30:
        /*00a4*/ 	.word	index@(.nv.constant0.triton_poi_fused_add_div_mul_sub_0)
        /*00a8*/ 	.short	0x0210
        /*00aa*/ 	.short	0x0034


	//----- nvinfo : EIATTR_SW_WAR
	.align		4
.L_31:
        /*00ac*/ 	.byte	0x04, 0x36
        /*00ae*/ 	.short	(.L_33 - .L_32)
.L_32:
        /*00b0*/ 	.word	0x00000008
.L_33:


//--------------------- .nv.callgraph             --------------------------
	.section	.nv.callgraph,"",@"SHT_CUDA_CALLGRAPH"
	.align	4
	.sectionentsize	8
	.align		4
        /*0000*/ 	.word	0x00000000
	.align		4
        /*0004*/ 	.word	0xffffffff
	.align		4
        /*0008*/ 	.word	0x00000000
	.align		4
        /*000c*/ 	.word	0xfffffffe
	.align		4
        /*0010*/ 	.word	0x00000000
	.align		4
        /*0014*/ 	.word	0xfffffffd
	.align		4
        /*0018*/ 	.word	0x00000000
	.align		4
        /*001c*/ 	.word	0xfffffffc


//--------------------- .nv.constant4             --------------------------
	.section	.nv.constant4,"a",@progbits
	.align	8
	.align		8
.nv.constant4:
        /*0000*/ 	.dword	_$_str
	.align		8
        /*0008*/ 	.dword	_$_str_$_2


//--------------------- .text.triton_poi_fused_add_div_mul_sub_0 --------------------------
	.section	.text.triton_poi_fused_add_div_mul_sub_0,"ax",@progbits
	.align	128
        .global         triton_poi_fused_add_div_mul_sub_0
        .type           triton_poi_fused_add_div_mul_sub_0,@function
        .size           triton_poi_fused_add_div_mul_sub_0,(.L_x_1 - triton_poi_fused_add_div_mul_sub_0)
        .other          triton_poi_fused_add_div_mul_sub_0,@"STO_CUDA_ENTRY STV_DEFAULT"
triton_poi_fused_add_div_mul_sub_0:
.text.triton_poi_fused_add_div_mul_sub_0:
[----:B------:R-:W0:Y:S01]  /*0000*/  LDC R1, c[0x0][0x28] ;  /* 0x00000a00ff017b82 */ /* 0x000e220000000800 */
[----:B------:R-:W1:Y:S07]  /*0010*/  S2R R0, SR_TID.X ;  /* 0x0000000000007919 */ /* 0x000e6e0000002100 */
[----:B------:R-:W2:Y:S01]  /*0020*/  LDC.64 R8, c[0x0][0x228] ;  /* 0x00008a00ff087b82 */ /* 0x000ea20000000a00 */
[----:B------:R-:W-:Y:S01]  /*0030*/  ULDC.64 UR4, c[0x0][0x208] ;  /* 0x0000820000047ab9 */ /* 0x000fe20000000a00 */
[----:B------:R-:W3:Y:S06]  /*0040*/  S2R R5, SR_CTAID.X ;  /* 0x0000000000057919 */ /* 0x000eec0000002500 */
[----:B------:R-:W4:Y:S08]  /*0050*/  LDC.64 R12, c[0x0][0x218] ;  /* 0x00008600ff0c7b82 */ /* 0x000f300000000a00 */
[----:B------:R-:W5:Y:S08]  /*0060*/  LDC.64 R14, c[0x0][0x220] ;  /* 0x00008800ff0e7b82 */ /* 0x000f700000000a00 */
[----:B------:R-:W4:Y:S01]  /*0070*/  LDC.64 R10, c[0x0][0x210] ;  /* 0x00008400ff0a7b82 */ /* 0x000f220000000a00 */
[----:B-1----:R-:W-:-:S07]  /*0080*/  SHF.L.U32 R0, R0, 0x1, RZ ;  /* 0x0000000100007819 */ /* 0x002fce00000006ff */
[----:B------:R-:W1:Y:S01]  /*0090*/  LDC.64 R16, c[0x0][0x230] ;  /* 0x00008c00ff107b82 */ /* 0x000e620000000a00 */
[----:B---3--:R-:W-:Y:S02]  /*00a0*/  SHF.R.S32.HI R3, RZ, 0x17, R5 ;  /* 0x00000017ff037819 */ /* 0x008fe40000011405 */
[----:B------:R-:W-:Y:S02]  /*00b0*/  LOP3.LUT R0, R0, 0xfe, RZ, 0xc0, !PT ;  /* 0x000000fe00007812 */ /* 0x000fe400078ec0ff */
[----:B------:R-:W-:Y:S02]  /*00c0*/  SGXT R3, R3, 0x1 ;  /* 0x000000010303781a */ /* 0x000fe40000000200 */
[----:B------:R-:W-:Y:S02]  /*00d0*/  LEA R0, R5, R0, 0x8 ;  /* 0x0000000005007211 */ /* 0x000fe400078e40ff */
[----:B------:R-:W-:Y:S02]  /*00e0*/  CS2R R4, SRZ ;  /* 0x0000000000047805 */ /* 0x000fe4000001ff00 */
[----:B------:R-:W-:-:S02]  /*00f0*/  LEA.HI R3, R3, R0, RZ, 0x4 ;  /* 0x0000000003037211 */ /* 0x000fc400078f20ff */
[----:B------:R-:W-:Y:S02]  /*0100*/  ISETP.GE.AND P4, PT, R0, 0x100, PT ;  /* 0x000001000000780c */ /* 0x000fe40003f86270 */
[----:B------:R-:W-:-:S04]  /*0110*/  SHF.R.S32.HI R3, RZ, 0x4, R3 ;  /* 0x00000004ff037819 */ /* 0x000fc80000011403 */
[----:B------:R-:W-:-:S04]  /*0120*/  LEA.HI R2, R3, R3, RZ, 0x2 ;  /* 0x0000000303027211 */ /* 0x000fc800078f10ff */
[----:B------:R-:W-:-:S04]  /*0130*/  LOP3.LUT R2, R2, 0xfffffffc, RZ, 0xc0, !PT ;  /* 0xfffffffc02027812 */ /* 0x000fc800078ec0ff */
[----:B------:R-:W-:-:S05]  /*0140*/  IADD3 R19, R3, -R2, RZ ;  /* 0x8000000203137210 */ /* 0x000fca0007ffe0ff */
[----:B--2---:R-:W-:-:S05]  /*0150*/  IMAD.WIDE R8, R19, 0x4, R8 ;  /* 0x0000000413087825 */ /* 0x004fca00078e0208 */
[----:B------:R-:W2:Y:S04]  /*0160*/  @!P4 LDG.E.EL R4, desc[UR4][R8.64] ;  /* 0x000000040804c981 */ /* 0x000ea8000c2e1900 */
[----:B------:R3:W2:Y:S01]  /*0170*/  @!P4 LDG.E.EL R5, desc[UR4][R8.64] ;  /* 0x000000040805c981 */ /* 0x0006a2000c2e1900 */
[----:B------:R-:W-:Y:S02]  /*0180*/  CS2R R6, SRZ ;  /* 0x0000000000067805 */ /* 0x000fe4000001ff00 */
[----:B------:R-:W-:Y:S01]  /*0190*/  CS2R R2, SRZ ;  /* 0x0000000000027805 */ /* 0x000fe2000001ff00 */
[----:B----4-:R-:W-:-:S04]  /*01a0*/  IMAD.WIDE R12, R0, 0x4, R12 ;  /* 0x00000004000c7825 */ /* 0x010fc800078e020c */
[C---:B-----5:R-:W-:Y:S01]  /*01b0*/  IMAD.WIDE R14, R19.reuse, 0x4, R14 ;  /* 0x00000004130e7825 */ /* 0x060fe200078e020e */
[----:B------:R4:W5:Y:S04]  /*01c0*/  @!P4 LDG.E.64 R2, desc[UR4][R12.64] ;  /* 0x000000040c02c981 */ /* 0x000968000c1e1b00 */
[----:B------:R-:W5:Y:S04]  /*01d0*/  @!P4 LDG.E.EL R7, desc[UR4][R14.64] ;  /* 0x000000040e07c981 */ /* 0x000f68000c2e1900 */
[----:B------:R2:W5:Y:S01]  /*01e0*/  @!P4 LDG.E.EL R6, desc[UR4][R14.64] ;  /* 0x000000040e06c981 */ /* 0x000562000c2e1900 */
[----:B0-----:R-:W-:Y:S01]  /*01f0*/  IMAD.WIDE R10, R19, 0x4, R10 ;  /* 0x00000004130a7825 */ /* 0x001fe200078e020a */
[----:B---3--:R-:W-:-:S03]  /*0200*/  CS2R R8, SRZ ;  /* 0x0000000000087805 */ /* 0x008fc6000001ff00 */
[----:B-1----:R-:W-:Y:S01]  /*0210*/  IMAD.WIDE R16, R19, 0x4, R16 ;  /* 0x0000000413107825 */ /* 0x002fe200078e0210 */
[----:B------:R-:W-:Y:S02]  /*0220*/  CS2R R18, SRZ ;  /* 0x0000000000127805 */ /* 0x000fe4000001ff00 */
[----:B------:R-:W3:Y:S04]  /*0230*/  @!P4 LDG.E.EL R8, desc[UR4][R10.64] ;  /* 0x000000040a08c981 */ /* 0x000ee8000c2e1900 */
[----:B------:R-:W3:Y:S04]  /*0240*/  @!P4 LDG.E.EL R18, desc[UR4][R10.64] ;  /* 0x000000040a12c981 */ /* 0x000ee8000c2e1900 */
[----:B------:R-:W3:Y:S04]  /*0250*/  @!P4 LDG.E.EL R19, desc[UR4][R16.64] ;  /* 0x000000041013c981 */ /* 0x000ee8000c2e1900 */
[----:B------:R-:W3:Y:S01]  /*0260*/  @!P4 LDG.E.EL R9, desc[UR4][R16.64] ;  /* 0x000000041009c981 */ /* 0x000ee2000c2e1900 */
[----:B--2---:R-:W-:Y:S01]  /*0270*/  FADD R4, R4, 9.9999997473787516356e-06 ;  /* 0x3727c5ac04047421 */ /* 0x004fe20000000000 */
[----:B----4-:R-:W-:-:S03]  /*0280*/  FADD R12, R5, 9.9999997473787516356e-06 ;  /* 0x3727c5ac050c7421 */ /* 0x010fc60000000000 */
[----:B------:R0:W1:Y:S08]  /*0290*/  MUFU.SQRT R13, R4 ;  /* 0x00000004000d7308 */ /* 0x0000700000002000 */
[----:B------:R-:W2:Y:S01]  /*02a0*/  MUFU.SQRT R14, R12 ;  /* 0x0000000c000e7308 */ /* 0x000ea20000002000 */
[----:B0-----:R-:W0:Y:S01]  /*02b0*/  LDC.64 R4, c[0x0][0x238] ;  /* 0x00008e00ff047b82 */ /* 0x001e220000000a00 */
[----:B-1----:R-:W-:-:S02]  /*02c0*/  FSETP.GT.AND P0, PT, R13, 8.50705917302346158658e+37, PT ;  /* 0x7e8000000d00780b */ /* 0x002fc40003f04000 */
[----:B------:R-:W-:Y:S02]  /*02d0*/  FSETP.GEU.AND P2, PT, R13, 1.175494350822287508e-38, PT ;  /* 0x008000000d00780b */ /* 0x000fe40003f4e000 */
[C---:B--2---:R-:W-:Y:S02]  /*02e0*/  FSETP.GT.AND P1, PT, R14.reuse, 8.50705917302346158658e+37, PT ;  /* 0x7e8000000e00780b */ /* 0x044fe40003f24000 */
[----:B------:R-:W-:-:S07]  /*02f0*/  FSETP.GEU.AND P3, PT, R14, 1.175494350822287508e-38, PT ;  /* 0x008000000e00780b */ /* 0x000fce0003f6e000 */
[----:B------:R-:W-:-:S04]  /*0300*/  @P0 FMUL R13, R13, 0.25 ;  /* 0x3e8000000d0d0820 */ /* 0x000fc80000400000 */
[----:B------:R-:W-:Y:S01]  /*0310*/  @!P2 FMUL R13, R13, 16777216 ;  /* 0x4b8000000d0da820 */ /* 0x000fe20000400000 */
[----:B------:R-:W-:-:S04]  /*0320*/  @P1 FMUL R14, R14, 0.25 ;  /* 0x3e8000000e0e1820 */ /* 0x000fc80000400000 */
[----:B------:R-:W-:Y:S01]  /*0330*/  @!P3 FMUL R14, R14, 16777216 ;  /* 0x4b8000000e0eb820 */ /* 0x000fe20000400000 */
[----:B------:R-:W1:Y:S01]  /*0340*/  MUFU.RCP R13, R13 ;  /* 0x0000000d000d7308 */ /* 0x000e620000001000 */
[----:B-----5:R-:W-:Y:S01]  /*0350*/  FADD R2, -R7, R2 ;  /* 0x0000000207027221 */ /* 0x020fe20000000100 */
[----:B------:R-:W-:-:S06]  /*0360*/  FADD R3, -R6, R3 ;  /* 0x0000000306037221 */ /* 0x000fcc0000000100 */
[----:B------:R-:W2:Y:S01]  /*0370*/  MUFU.RCP R14, R14 ;  /* 0x0000000e000e7308 */ /* 0x000ea20000001000 */
[----:B------:R-:W-:Y:S01]  /*0380*/  @P0 FMUL R2, R2, 0.25 ;  /* 0x3e80000002020820 */ /* 0x000fe20000400000 */
[----:B------:R-:W-:-:S03]  /*0390*/  @P1 FMUL R3, R3, 0.25 ;  /* 0x3e80000003031820 */ /* 0x000fc60000400000 */
[----:B------:R-:W-:Y:S01]  /*03a0*/  @!P2 FMUL R2, R2, 16777216 ;  /* 0x4b8000000202a820 */ /* 0x000fe20000400000 */
[----:B------:R-:W-:-:S03]  /*03b0*/  @!P3 FMUL R3, R3, 16777216 ;  /* 0x4b8000000303b820 */ /* 0x000fc60000400000 */
[----:B-1----:R-:W-:Y:S01]  /*03c0*/  FMUL R2, R13, R2 ;  /* 0x000000020d027220 */ /* 0x002fe20000400000 */
[----:B0-----:R-:W-:-:S04]  /*03d0*/  IMAD.WIDE R4, R0, 0x4, R4 ;  /* 0x0000000400047825 */ /* 0x001fc800078e0204 */
[----:B--2---:R-:W-:Y:S01]  /*03e0*/  FMUL R6, R14, R3 ;  /* 0x000000030e067220 */ /* 0x004fe20000400000 */
[----:B---3--:R-:W-:-:S03]  /*03f0*/  FFMA R2, R2, R18, R19 ;  /* 0x0000001202027223 */ /* 0x008fc60000000013 */
[----:B------:R-:W-:Y:S01]  /*0400*/  FFMA R3, R6, R8, R9 ;  /* 0x0000000806037223 */ /* 0x000fe20000000009 */
[----:B------:R-:W-:Y:S06]  /*0410*/  @P4 EXIT ;  /* 0x000000000000494d */ /* 0x000fec0003800000 */
[----:B------:R-:W-:Y:S01]  /*0420*/  STG.E.64 desc[UR4][R4.64], R2 ;  /* 0x0000000204007986 */ /* 0x000fe2000c101b04 */
[----:B------:R-:W-:Y:S05]  /*0430*/  EXIT ;  /* 0x000000000000794d */ /* 0x000fea0003800000 */
.L_x_0:
[----:B------:R-:W-:-:S00]  /*0440*/  BRA `(.L_x_0) ;  /* 0xfffffffc00fc7947 */ /* 0x000fc0000383ffff */
[----:B------:R-:W-:-:S00]  /*0450*/  NOP ;  /* 0x0000000000007918 */ /* 0x000fc00000000000 */
        /* <DEDUP_REMOVED lines=10> */
.L_x_1:


//--------------------- .nv.global.init           --------------------------
	.section	.nv.global.init,"aw",@progbits
.nv.global.init:
	.type		_$_str,@object
	.size		_$_str,(_$_str_$_2 - _$_str)
_$_str:
        /*0000*/ 	.byte	0x5f, 0x5f, 0x43, 0x55, 0x44, 0x41, 0x5f, 0x46, 0x54, 0x5a, 0x00
	.type		_$_str_$_2,@object
	.size		_$_str_$_2,(.L_1 - _$_str_$_2)
_$_str_$_2:
        /*000b*/ 	.byte	0x5f, 0x5f, 0x43, 0x55, 0x44, 0x41, 0x5f, 0x50, 0x52, 0x45, 0x43, 0x5f, 0x53, 0x51, 0x52, 0x54
        /*001b*/ 	.byte	0x00
.L_1:


//--------------------- .nv.constant0.triton_poi_fused_add_div_mul_sub_0 --------------------------
	.section	.nv.constant0.triton_poi_fused_add_div_mul_sub_0,"a",@progbits
	.sectionflags	@""
	.align	4
.nv.constant0.triton_poi_fused_add_div_mul_sub_0:
	.zero		580
